	.headerflags	@"EF_CUDA_TEXMODE_UNIFIED EF_CUDA_64BIT_ADDRESS EF_CUDA_ACCELERATORS EF_CUDA_SM90 EF_CUDA_VIRTUAL_SM(EF_CUDA_SM90)"
	.elftype	@"ET_EXEC"


//--------------------- .nv.info                  --------------------------
	.section	.nv.info,"",@"SHT_CUDA_INFO"
	.align	4


	//----- nvinfo : EIATTR_REGCOUNT
	.align		4
        /*0000*/ 	.byte	0x04, 0x2f
        /*0002*/ 	.short	(.L_1 - .L_0)
	.align		4
.L_0:
        /*0004*/ 	.word	index@(triton_mm)
        /*0008*/ 	.word	0x0000003a


	//----- nvinfo : EIATTR_MIN_STACK_SIZE
	.align		4
.L_1:
        /*000c*/ 	.byte	0x04, 0x12
        /*000e*/ 	.short	(.L_3 - .L_2)
	.align		4
.L_2:
        /*0010*/ 	.word	index@(triton_mm)
        /*0014*/ 	.word	0x00000000


	//----- nvinfo : EIATTR_FRAME_SIZE
	.align		4
.L_3:
        /*0018*/ 	.byte	0x04, 0x11
        /*001a*/ 	.short	(.L_5 - .L_4)
	.align		4
.L_4:
        /*001c*/ 	.word	index@(triton_mm)
        /*0020*/ 	.word	0x00000000


	//----- nvinfo : EIATTR_MIN_STACK_SIZE
	.align		4
.L_5:
        /*0024*/ 	.byte	0x04, 0x12
        /*0026*/ 	.short	(.L_7 - .L_6)
	.align		4
.L_6:
        /*0028*/ 	.word	index@(triton_mm)
        /*002c*/ 	.word	0x00000000
.L_7:


//--------------------- .nv.info.triton_mm        --------------------------
	.section	.nv.info.triton_mm,"",@"SHT_CUDA_INFO"
	.sectionflags	@""
	.align	4


	//----- nvinfo : EIATTR_CUDA_API_VERSION
	.align		4
        /*0000*/ 	.byte	0x04, 0x37
        /*0002*/ 	.short	(.L_9 - .L_8)
.L_8:
        /*0004*/ 	.word	0x0000007c


	//----- nvinfo : EIATTR_KPARAM_INFO
	.align		4
.L_9:
        /*0008*/ 	.byte	0x04, 0x17
        /*000a*/ 	.short	(.L_11 - .L_10)
.L_10:
        /*000c*/ 	.word	0x00000000
        /*0010*/ 	.short	0x0005
        /*0012*/ 	.short	0x0024
        /*0014*/ 	.byte	0x00, 0xf0, 0x11, 0x00


	//----- nvinfo : EIATTR_KPARAM_INFO
	.align		4
.L_11:
        /*0018*/ 	.byte	0x04, 0x17
        /*001a*/ 	.short	(.L_13 - .L_12)
.L_12:
        /*001c*/ 	.word	0x00000000
        /*0020*/ 	.short	0x0004
        /*0022*/ 	.short	0x0020
        /*0024*/ 	.byte	0x00, 0xf0, 0x11, 0x00


	//----- nvinfo : EIATTR_KPARAM_INFO
	.align		4
.L_13:
        /*0028*/ 	.byte	0x04, 0x17
        /*002a*/ 	.short	(.L_15 - .L_14)
.L_14:
        /*002c*/ 	.word	0x00000000
        /*0030*/ 	.short	0x0003
        /*0032*/ 	.short	0x0018
        /*0034*/ 	.byte	0x00, 0xf0, 0x21, 0x00


	//----- nvinfo : EIATTR_KPARAM_INFO
	.align		4
.L_15:
        /*0038*/ 	.byte	0x04, 0x17
        /*003a*/ 	.short	(.L_17 - .L_16)
.L_16:
        /*003c*/ 	.word	0x00000000
        /*0040*/ 	.short	0x0002
        /*0042*/ 	.short	0x0010
        /*0044*/ 	.byte	0x00, 0xf0, 0x21, 0x00


	//----- nvinfo : EIATTR_KPARAM_INFO
	.align		4
.L_17:
        /*0048*/ 	.byte	0x04, 0x17
        /*004a*/ 	.short	(.L_19 - .L_18)
.L_18:
        /*004c*/ 	.word	0x00000000
        /*0050*/ 	.short	0x0001
        /*0052*/ 	.short	0x0008
        /*0054*/ 	.byte	0x00, 0xf0, 0x21, 0x00


	//----- nvinfo : EIATTR_KPARAM_INFO
	.align		4
.L_19:
        /*0058*/ 	.byte	0x04, 0x17
        /*005a*/ 	.short	(.L_21 - .L_20)
.L_20:
        /*005c*/ 	.word	0x00000000
        /*0060*/ 	.short	0x0000
        /*0062*/ 	.short	0x0000
        /*0064*/ 	.byte	0x00, 0xf0, 0x21, 0x00


	//----- nvinfo : EIATTR_SPARSE_MMA_MASK
	.align		4
.L_21:
        /*0068*/ 	.byte	0x03, 0x50
        /*006a*/ 	.short	0x0000


	//----- nvinfo : EIATTR_MAXREG_COUNT
	.align		4
        /*006c*/ 	.byte	0x03, 0x1b
        /*006e*/ 	.short	0x00ff


	//----- nvinfo : EIATTR_COOP_GROUP_MASK_REGIDS
	.align		4
        /*0070*/ 	.byte	0x04, 0x29
        /*0072*/ 	.short	(.L_23 - .L_22)


	//   ....[0]....
.L_22:
        /*0074*/ 	.word	0xffffffff


	//----- nvinfo : EIATTR_COOP_GROUP_INSTR_OFFSETS
	.align		4
.L_23:
        /*0078*/ 	.byte	0x04, 0x28
        /*007a*/ 	.short	(.L_25 - .L_24)


	//   ....[0]....
.L_24:
        /*007c*/ 	.word	0x000008a0


	//----- nvinfo : EIATTR_EXIT_INSTR_OFFSETS
	.align		4
.L_25:
        /*0080*/ 	.byte	0x04, 0x1c
        /*0082*/ 	.short	(.L_27 - .L_26)


	//   ....[0]....
.L_26:
        /*0084*/ 	.word	0x00000050


	//   ....[1]....
        /*0088*/ 	.word	0x00001680


	//   ....[2]....
        /*008c*/ 	.word	0x000016a0


	//----- nvinfo : EIATTR_MAX_THREADS
	.align		4
.L_27:
        /*0090*/ 	.byte	0x04, 0x05
        /*0092*/ 	.short	(.L_29 - .L_28)
.L_28:
        /*0094*/ 	.word	0x00000080
        /*0098*/ 	.word	0x00000001
        /*009c*/ 	.word	0x00000001


	//----- nvinfo : EIATTR_CBANK_PARAM_SIZE
	.align		4
.L_29:
        /*00a0*/ 	.byte	0x03, 0x19
        /*00a2*/ 	.short	0x0028


	//----- nvinfo : EIATTR_PARAM_CBANK
	.align		4
        /*00a4*/ 	.byte	0x04, 0x0a
        /*00a6*/ 	.short	(.L_31 - .L_30)
	.align		4
.L_30:
        /*00a8*/ 	.word	index@(.nv.constant0.triton_mm)
        /*00ac*/ 	.short	0x0210
        /*00ae*/ 	.short	0x0028


	//----- nvinfo : EIATTR_SW_WAR
	.align		4
.L_31:
        /*00b0*/ 	.byte	0x04, 0x36
        /*00b2*/ 	.short	(.L_33 - .L_32)
.L_32:
        /*00b4*/ 	.word	0x00000008
.L_33:


//--------------------- .nv.callgraph             --------------------------
	.section	.nv.callgraph,"",@"SHT_CUDA_CALLGRAPH"
	.align	4
	.sectionentsize	8
	.align		4
        /*0000*/ 	.word	0x00000000
	.align		4
        /*0004*/ 	.word	0xffffffff
	.align		4
        /*0008*/ 	.word	0x00000000
	.align		4
        /*000c*/ 	.word	0xfffffffe
	.align		4
        /*0010*/ 	.word	0x00000000
	.align		4
        /*0014*/ 	.word	0xfffffffd
	.align		4
        /*0018*/ 	.word	0x00000000
	.align		4
        /*001c*/ 	.word	0xfffffffc


//--------------------- .text.triton_mm           --------------------------
	.section	.text.triton_mm,"ax",@progbits
	.sectionflags	@"SHF_BARRIERS=1"
	.align	128
        .global         triton_mm
        .type           triton_mm,@function
        .size           triton_mm,(.L_x_2 - triton_mm)
        .other          triton_mm,@"STO_CUDA_ENTRY STV_DEFAULT"
triton_mm:
.text.triton_mm:
[----:B------:R-:W1:Y:S02]  /*0000*/  LDC R1, c[0x0][0x28] ;  /* 0x00000a00ff017b82 */ /* 0x000e640000000800 */
[----:B------:R-:W2:Y:S02]  /*0010*/  LDC.64 R4, c[0x0][0x230] ;  /* 0x00008c00ff047b82 */ /* 0x000ea40000000a00 */
[----:B--2---:R-:W-:-:S04]  /*0020*/  IMAD.IADD R5, R5, 0x1, R4 ;  /* 0x0000000105057824 */ /* 0x004fc800078e0204 */
[----:B------:R-:W-:-:S05]  /*0030*/  IMAD R0, R5, 0xc00, RZ ;  /* 0x00000c0005007824 */ /* 0x000fca00078e02ff */
[----:B------:R-:W-:-:S13]  /*0040*/  ISETP.NE.AND P0, PT, R0, RZ, PT ;  /* 0x000000ff0000720c */ /* 0x000fda0003f05270 */
[----:B------:R-:W-:Y:S05]  /*0050*/  @!P0 EXIT ;  /* 0x000000000000894d */ /* 0x000fea0003800000 */
[----:B------:R-:W2:Y:S01]  /*0060*/  S2R R10, SR_CTAID.X ;  /* 0x00000000000a7919 */ /* 0x000ea20000002500 */
[----:B------:R-:W-:Y:S01]  /*0070*/  VIADD R0, R5, 0x3f ;  /* 0x0000003f05007836 */ /* 0x000fe20000000000 */
[----:B------:R-:W-:Y:S01]  /*0080*/  IABS R16, R5 ;  /* 0x0000000500107213 */ /* 0x000fe20000000000 */
[----:B------:R-:W3:Y:S01]  /*0090*/  S2UR UR8, SR_CgaCtaId ;  /* 0x00000000000879c3 */ /* 0x000ee20000008800 */
[----:B------:R-:W-:Y:S01]  /*00a0*/  UMOV UR4, 0x400 ;  /* 0x0000040000047882 */ /* 0x000fe20000000000 */
[----:B------:R-:W-:Y:S01]  /*00b0*/  ULDC.64 UR10, c[0x0][0x208] ;  /* 0x00008200000a7ab9 */ /* 0x000fe20000000a00 */
[----:B------:R-:W-:Y:S02]  /*00c0*/  SHF.R.S32.HI R3, RZ, 0x1f, R0 ;  /* 0x0000001fff037819 */ /* 0x000fe40000011400 */
[----:B------:R-:W-:Y:S02]  /*00d0*/  CS2R R24, SRZ ;  /* 0x0000000000187805 */ /* 0x000fe4000001ff00 */
[----:B------:R-:W-:-:S02]  /*00e0*/  CS2R R26, SRZ ;  /* 0x00000000001a7805 */ /* 0x000fc4000001ff00 */
[----:B------:R-:W-:Y:S02]  /*00f0*/  CS2R R28, SRZ ;  /* 0x00000000001c7805 */ /* 0x000fe4000001ff00 */
[----:B------:R-:W-:Y:S02]  /*0100*/  LEA.HI R3, R3, R0, RZ, 0x6 ;  /* 0x0000000003037211 */ /* 0x000fe400078f30ff */
[----:B------:R-:W-:Y:S02]  /*0110*/  CS2R R30, SRZ ;  /* 0x00000000001e7805 */ /* 0x000fe4000001ff00 */
[----:B------:R-:W-:Y:S02]  /*0120*/  CS2R R32, SRZ ;  /* 0x0000000000207805 */ /* 0x000fe4000001ff00 */
[----:B------:R-:W-:Y:S02]  /*0130*/  CS2R R34, SRZ ;  /* 0x0000000000227805 */ /* 0x000fe4000001ff00 */
[----:B------:R-:W-:-:S02]  /*0140*/  CS2R R36, SRZ ;  /* 0x0000000000247805 */ /* 0x000fc4000001ff00 */
[----:B------:R-:W-:Y:S02]  /*0150*/  CS2R R38, SRZ ;  /* 0x0000000000267805 */ /* 0x000fe4000001ff00 */
[----:B------:R-:W-:Y:S02]  /*0160*/  CS2R R40, SRZ ;  /* 0x0000000000287805 */ /* 0x000fe4000001ff00 */
[----:B------:R-:W-:Y:S02]  /*0170*/  CS2R R42, SRZ ;  /* 0x00000000002a7805 */ /* 0x000fe4000001ff00 */
[----:B------:R-:W-:Y:S02]  /*0180*/  CS2R R44, SRZ ;  /* 0x00000000002c7805 */ /* 0x000fe4000001ff00 */
[----:B------:R-:W-:Y:S02]  /*0190*/  CS2R R46, SRZ ;  /* 0x00000000002e7805 */ /* 0x000fe4000001ff00 */
[----:B------:R-:W-:-:S02]  /*01a0*/  CS2R R48, SRZ ;  /* 0x0000000000307805 */ /* 0x000fc4000001ff00 */
[----:B------:R-:W-:Y:S02]  /*01b0*/  CS2R R50, SRZ ;  /* 0x0000000000327805 */ /* 0x000fe4000001ff00 */
[----:B------:R-:W-:Y:S02]  /*01c0*/  CS2R R52, SRZ ;  /* 0x0000000000347805 */ /* 0x000fe4000001ff00 */
[----:B------:R-:W-:Y:S01]  /*01d0*/  CS2R R54, SRZ ;  /* 0x0000000000367805 */ /* 0x000fe2000001ff00 */
[----:B------:R-:W-:Y:S01]  /*01e0*/  UMOV UR9, 0xffffffff ;  /* 0xffffffff00097882 */ /* 0x000fe20000000000 */
[----:B---3--:R-:W-:Y:S01]  /*01f0*/  UPRMT UR8, UR8, 0x654, UR4 ;  /* 0x0000065408087896 */ /* 0x008fe20008000004 */
[C---:B--2---:R-:W-:Y:S01]  /*0200*/  IMAD.HI R2, R10.reuse, 0x2aaaaaab, RZ ;  /* 0x2aaaaaab0a027827 */ /* 0x044fe200078e02ff */
[----:B------:R-:W-:Y:S02]  /*0210*/  IABS R11, R10 ;  /* 0x0000000a000b7213 */ /* 0x000fe40000000000 */
[----:B------:R-:W-:-:S02]  /*0220*/  ISETP.GE.AND P1, PT, R10, RZ, PT ;  /* 0x000000ff0a00720c */ /* 0x000fc40003f26270 */
[----:B------:R-:W-:-:S04]  /*0230*/  SHF.R.U32.HI R7, RZ, 0x1f, R2 ;  /* 0x0000001fff077819 */ /* 0x000fc80000011602 */
[----:B------:R-:W-:-:S05]  /*0240*/  LEA.HI.SX32 R7, R2, R7, 0x1a ;  /* 0x0000000702077211 */ /* 0x000fca00078fd2ff */
[----:B------:R-:W-:-:S05]  /*0250*/  IMAD.SHL.U32 R0, R7, 0x8, RZ ;  /* 0x0000000807007824 */ /* 0x000fca00078e00ff */
[----:B------:R-:W-:-:S04]  /*0260*/  LEA.HI.SX32 R3, R3, -R0, 0x1a ;  /* 0x8000000003037211 */ /* 0x000fc800078fd2ff */
[----:B------:R-:W-:-:S04]  /*0270*/  VIMNMX R4, R3, 0x8, PT ;  /* 0x0000000803047848 */ /* 0x000fc80003fe0100 */
[-C--:B------:R-:W-:Y:S02]  /*0280*/  IABS R15, R4.reuse ;  /* 0x00000004000f7213 */ /* 0x080fe40000000000 */
[----:B------:R-:W-:Y:S02]  /*0290*/  IABS R12, R4 ;  /* 0x00000004000c7213 */ /* 0x000fe40000000000 */
[----:B------:R-:W2:Y:S03]  /*02a0*/  I2F.RP R6, R15 ;  /* 0x0000000f00067306 */ /* 0x000ea60000209400 */
[----:B------:R-:W-:Y:S01]  /*02b0*/  IMAD.MOV R13, RZ, RZ, -R12 ;  /* 0x000000ffff0d7224 */ /* 0x000fe200078e0a0c */
[----:B------:R-:W-:-:S04]  /*02c0*/  IABS R12, R5 ;  /* 0x00000005000c7213 */ /* 0x000fc80000000000 */
[----:B--2---:R-:W2:Y:S02]  /*02d0*/  MUFU.RCP R6, R6 ;  /* 0x0000000600067308 */ /* 0x004ea40000001000 */
[----:B--2---:R-:W-:-:S06]  /*02e0*/  VIADD R2, R6, 0xffffffe ;  /* 0x0ffffffe06027836 */ /* 0x004fcc0000000000 */
[----:B------:R2:W3:Y:S02]  /*02f0*/  F2I.FTZ.U32.TRUNC.NTZ R3, R2 ;  /* 0x0000000200037305 */ /* 0x0004e4000021f000 */
[----:B--2---:R-:W-:Y:S02]  /*0300*/  IMAD.MOV.U32 R2, RZ, RZ, RZ ;  /* 0x000000ffff027224 */ /* 0x004fe400078e00ff */
[----:B---3--:R-:W-:-:S04]  /*0310*/  IMAD.MOV R8, RZ, RZ, -R3 ;  /* 0x000000ffff087224 */ /* 0x008fc800078e0a03 */
[----:B------:R-:W-:Y:S02]  /*0320*/  IMAD R9, R8, R15, RZ ;  /* 0x0000000f08097224 */ /* 0x000fe400078e02ff */
[----:B------:R-:W-:Y:S02]  /*0330*/  IMAD.MOV.U32 R8, RZ, RZ, R11 ;  /* 0x000000ffff087224 */ /* 0x000fe400078e000b */
[----:B------:R-:W-:Y:S01]  /*0340*/  IMAD.HI.U32 R3, R3, R9, R2 ;  /* 0x0000000903037227 */ /* 0x000fe200078e0002 */
[----:B------:R-:W-:-:S03]  /*0350*/  LOP3.LUT R9, RZ, R4, RZ, 0x33, !PT ;  /* 0x00000004ff097212 */ /* 0x000fc600078e33ff */
[----:B------:R-:W-:Y:S02]  /*0360*/  IMAD R11, R7, -0x180, R10 ;  /* 0xfffffe80070b7824 */ /* 0x000fe400078e020a */
[----:B------:R-:W-:-:S03]  /*0370*/  IMAD.HI.U32 R2, R3, R8, RZ ;  /* 0x0000000803027227 */ /* 0x000fc600078e00ff */
[----:B------:R-:W-:Y:S01]  /*0380*/  IABS R10, R11 ;  /* 0x0000000b000a7213 */ /* 0x000fe20000000000 */
[----:B------:R-:W-:Y:S02]  /*0390*/  IMAD R6, R2, R13, R8 ;  /* 0x0000000d02067224 */ /* 0x000fe400078e0208 */
[----:B------:R-:W2:Y:S01]  /*03a0*/  I2F.RP R8, R12 ;  /* 0x0000000c00087306 */ /* 0x000ea20000209400 */
[----:B------:R-:W3:Y:S02]  /*03b0*/  S2R R2, SR_TID.X ;  /* 0x0000000000027919 */ /* 0x000ee40000002100 */
[----:B------:R-:W-:-:S05]  /*03c0*/  ISETP.GT.U32.AND P0, PT, R15, R6, PT ;  /* 0x000000060f00720c */ /* 0x000fca0003f04070 */
[----:B--2---:R-:W2:Y:S08]  /*03d0*/  MUFU.RCP R8, R8 ;  /* 0x0000000800087308 */ /* 0x004eb00000001000 */
[----:B------:R-:W-:-:S05]  /*03e0*/  @!P0 IMAD.IADD R6, R6, 0x1, -R15 ;  /* 0x0000000106068824 */ /* 0x000fca00078e0a0f */
[----:B------:R-:W-:Y:S01]  /*03f0*/  ISETP.GT.U32.AND P0, PT, R15, R6, PT ;  /* 0x000000060f00720c */ /* 0x000fe20003f04070 */
[----:B--2---:R-:W-:Y:S02]  /*0400*/  VIADD R7, R8, 0xffffffe ;  /* 0x0ffffffe08077836 */ /* 0x004fe40000000000 */
[----:B------:R-:W-:-:S10]  /*0410*/  IMAD.HI.U32 R8, R3, R10, RZ ;  /* 0x0000000a03087227 */ /* 0x000fd400078e00ff */
[----:B------:R-:W-:Y:S01]  /*0420*/  @!P0 IMAD.IADD R6, R6, 0x1, -R15 ;  /* 0x0000000106068824 */ /* 0x000fe200078e0a0f */
[----:B------:R-:W-:Y:S01]  /*0430*/  ISETP.NE.AND P0, PT, R4, RZ, PT ;  /* 0x000000ff0400720c */ /* 0x000fe20003f05270 */
[----:B------:R-:W2:Y:S01]  /*0440*/  F2I.FTZ.U32.TRUNC.NTZ R7, R7 ;  /* 0x0000000700077305 */ /* 0x000ea2000021f000 */
[----:B------:R-:W-:Y:S01]  /*0450*/  IMAD R10, R8, R13, R10 ;  /* 0x0000000d080a7224 */ /* 0x000fe200078e020a */
[----:B---3--:R-:W-:Y:S01]  /*0460*/  SHF.R.U32.HI R13, RZ, 0x1, R2 ;  /* 0x00000001ff0d7819 */ /* 0x008fe20000011602 */
[----:B------:R-:W-:Y:S01]  /*0470*/  @!P1 IMAD.MOV R6, RZ, RZ, -R6 ;  /* 0x000000ffff069224 */ /* 0x000fe200078e0a06 */
[----:B------:R-:W-:Y:S02]  /*0480*/  LOP3.LUT R4, R11, R4, RZ, 0x3c, !PT ;  /* 0x000000040b047212 */ /* 0x000fe400078e3cff */
[----:B------:R-:W-:Y:S02]  /*0490*/  ISETP.GT.U32.AND P3, PT, R15, R10, PT ;  /* 0x0000000a0f00720c */ /* 0x000fe40003f64070 */
[----:B------:R-:W-:-:S02]  /*04a0*/  SEL R3, R9, R6, !P0 ;  /* 0x0000000609037207 */ /* 0x000fc40004000000 */
[----:B------:R-:W-:Y:S02]  /*04b0*/  SGXT.U32 R13, R13, 0x6 ;  /* 0x000000060d0d781a */ /* 0x000fe40000000000 */
[----:B------:R-:W-:Y:S01]  /*04c0*/  MOV R6, RZ ;  /* 0x000000ff00067202 */ /* 0x000fe20000000f00 */
[----:B------:R-:W-:Y:S01]  /*04d0*/  IMAD.IADD R0, R0, 0x1, R3 ;  /* 0x0000000100007824 */ /* 0x000fe200078e0203 */
[----:B------:R-:W-:Y:S01]  /*04e0*/  ISETP.GE.AND P1, PT, R4, RZ, PT ;  /* 0x000000ff0400720c */ /* 0x000fe20003f26270 */
[----:B--2---:R-:W-:Y:S02]  /*04f0*/  IMAD.MOV R3, RZ, RZ, -R7 ;  /* 0x000000ffff037224 */ /* 0x004fe400078e0a07 */
[----:B------:R-:W-:Y:S02]  /*0500*/  IMAD.SHL.U32 R0, R0, 0x40, RZ ;  /* 0x0000004000007824 */ /* 0x000fe400078e00ff */
[----:B------:R-:W-:Y:S02]  /*0510*/  IMAD R3, R3, R12, RZ ;  /* 0x0000000c03037224 */ /* 0x000fe400078e02ff */
[----:B------:R-:W-:Y:S01]  /*0520*/  @!P3 IMAD.IADD R10, R10, 0x1, -R15 ;  /* 0x000000010a0ab824 */ /* 0x000fe200078e0a0f */
[----:B------:R-:W-:Y:S01]  /*0530*/  LOP3.LUT R17, R0, R13, RZ, 0xfc, !PT ;  /* 0x0000000d00117212 */ /* 0x000fe200078efcff */
[----:B------:R-:W-:-:S03]  /*0540*/  IMAD.HI.U32 R6, R7, R3, R6 ;  /* 0x0000000307067227 */ /* 0x000fc600078e0006 */
[----:B------:R-:W-:Y:S01]  /*0550*/  IABS R14, R17 ;  /* 0x00000011000e7213 */ /* 0x000fe20000000000 */
[----:B------:R-:W-:Y:S01]  /*0560*/  IMAD.MOV R7, RZ, RZ, -R16 ;  /* 0x000000ffff077224 */ /* 0x000fe200078e0a10 */
[----:B------:R-:W-:Y:S01]  /*0570*/  ISETP.GE.U32.AND P2, PT, R10, R15, PT ;  /* 0x0000000f0a00720c */ /* 0x000fe20003f46070 */
[----:B------:R-:W-:Y:S02]  /*0580*/  @!P3 VIADD R8, R8, 0x1 ;  /* 0x000000010808b836 */ /* 0x000fe40000000000 */
[----:B------:R-:W-:-:S04]  /*0590*/  IMAD.MOV.U32 R3, RZ, RZ, R14 ;  /* 0x000000ffff037224 */ /* 0x000fc800078e000e */
[----:B------:R-:W-:-:S04]  /*05a0*/  IMAD.HI.U32 R6, R6, R3, RZ ;  /* 0x0000000306067227 */ /* 0x000fc800078e00ff */
[----:B------:R-:W-:Y:S02]  /*05b0*/  IMAD R3, R6, R7, R3 ;  /* 0x0000000706037224 */ /* 0x000fe400078e0203 */
[----:B------:R-:W-:Y:S01]  /*05c0*/  @P2 VIADD R8, R8, 0x1 ;  /* 0x0000000108082836 */ /* 0x000fe20000000000 */
[----:B------:R-:W2:Y:S02]  /*05d0*/  LDC.64 R6, c[0x0][0x218] ;  /* 0x00008600ff067b82 */ /* 0x000ea40000000a00 */
[----:B------:R-:W-:Y:S01]  /*05e0*/  ISETP.GT.U32.AND P2, PT, R12, R3, PT ;  /* 0x000000030c00720c */ /* 0x000fe20003f44070 */
[----:B------:R-:W-:-:S05]  /*05f0*/  @!P1 IMAD.MOV R8, RZ, RZ, -R8 ;  /* 0x000000ffff089224 */ /* 0x000fca00078e0a08 */
[----:B------:R-:W-:Y:S02]  /*0600*/  SEL R4, R9, R8, !P0 ;  /* 0x0000000809047207 */ /* 0x000fe40004000000 */
[----:B------:R-:W3:Y:S01]  /*0610*/  LDC.64 R8, c[0x0][0x220] ;  /* 0x00008800ff087b82 */ /* 0x000ee20000000a00 */
[----:B------:R-:W-:Y:S02]  /*0620*/  ISETP.NE.AND P0, PT, R5, RZ, PT ;  /* 0x000000ff0500720c */ /* 0x000fe40003f05270 */
[----:B------:R-:W-:Y:S02]  /*0630*/  IMAD.SHL.U32 R4, R4, 0x40, RZ ;  /* 0x0000004004047824 */ /* 0x000fe400078e00ff */
[----:B------:R-:W-:Y:S01]  /*0640*/  @!P2 IMAD.IADD R3, R3, 0x1, -R12 ;  /* 0x000000010303a824 */ /* 0x000fe200078e0a0c */
[----:B------:R-:W-:Y:S02]  /*0650*/  ISETP.GE.AND P2, PT, R17, RZ, PT ;  /* 0x000000ff1100720c */ /* 0x000fe40003f46270 */
[----:B------:R-:W-:-:S02]  /*0660*/  LOP3.LUT R14, R4, R13, RZ, 0xfc, !PT ;  /* 0x0000000d040e7212 */ /* 0x000fc400078efcff */
[----:B------:R-:W-:-:S03]  /*0670*/  ISETP.GT.U32.AND P1, PT, R12, R3, PT ;  /* 0x000000030c00720c */ /* 0x000fc60003f24070 */
[----:B------:R-:W-:-:S05]  /*0680*/  IMAD.HI R10, R14, 0x2aaaaaab, RZ ;  /* 0x2aaaaaab0e0a7827 */ /* 0x000fca00078e02ff */
[----:B------:R-:W-:-:S04]  /*0690*/  SHF.R.U32.HI R15, RZ, 0x1f, R10 ;  /* 0x0000001fff0f7819 */ /* 0x000fc8000001160a */
[----:B------:R-:W-:Y:S01]  /*06a0*/  LEA.HI R15, R10, R15, RZ, 0x17 ;  /* 0x0000000f0a0f7211 */ /* 0x000fe200078fb8ff */
[----:B------:R-:W-:-:S04]  /*06b0*/  @!P1 IMAD.IADD R3, R3, 0x1, -R12 ;  /* 0x0000000103039824 */ /* 0x000fc800078e0a0c */
[----:B------:R-:W-:Y:S02]  /*06c0*/  IMAD.MOV.U32 R11, RZ, RZ, R3 ;  /* 0x000000ffff0b7224 */ /* 0x000fe400078e0003 */
[----:B------:R-:W-:Y:S02]  /*06d0*/  IMAD.SHL.U32 R3, R2, 0x8, RZ ;  /* 0x0000000802037824 */ /* 0x000fe400078e00ff */
[----:B------:R-:W-:Y:S01]  /*06e0*/  @!P2 IMAD.MOV R11, RZ, RZ, -R11 ;  /* 0x000000ffff0ba224 */ /* 0x000fe200078e0a0b */
[----:B------:R-:W-:Y:S01]  /*06f0*/  @!P0 LOP3.LUT R11, RZ, R5, RZ, 0x33, !PT ;  /* 0x00000005ff0b8212 */ /* 0x000fe200078e33ff */
[----:B------:R-:W-:Y:S01]  /*0700*/  IMAD R15, R15, -0xc00, R14 ;  /* 0xfffff4000f0f7824 */ /* 0x000fe200078e020e */
[----:B------:R-:W-:Y:S02]  /*0710*/  LOP3.LUT R10, R3, 0x8, RZ, 0xc0, !PT ;  /* 0x00000008030a7812 */ /* 0x000fe400078ec0ff */
[----:B------:R-:W-:-:S03]  /*0720*/  LOP3.LUT R12, R3, 0x8, R2, 0x48, !PT ;  /* 0x00000008030c7812 */ /* 0x000fc600078e4802 */
[--C-:B------:R-:W-:Y:S01]  /*0730*/  IMAD R11, R11, 0xc00, R10.reuse ;  /* 0x00000c000b0b7824 */ /* 0x100fe200078e020a */
[----:B------:R-:W-:Y:S01]  /*0740*/  LEA R13, R13, R12, 0x4 ;  /* 0x0000000c0d0d7211 */ /* 0x000fe200078e20ff */
[----:B------:R-:W-:Y:S01]  /*0750*/  IMAD R15, R15, 0xc00, R10 ;  /* 0x00000c000f0f7824 */ /* 0x000fe200078e020a */
[----:B------:R-:W-:Y:S01]  /*0760*/  SHF.R.U32.HI R10, RZ, 0x3, R2 ;  /* 0x00000003ff0a7819 */ /* 0x000fe20000011602 */
[----:B--2---:R-:W-:Y:S01]  /*0770*/  IMAD.WIDE R6, R11, 0x2, R6 ;  /* 0x000000020b067825 */ /* 0x004fe200078e0206 */
[----:B------:R-:W-:Y:S02]  /*0780*/  LEA R13, R13, UR8, 0x1 ;  /* 0x000000080d0d7c11 */ /* 0x000fe4000f8e08ff */
[----:B------:R-:W-:Y:S01]  /*0790*/  SGXT.U32 R11, R10, 0x4 ;  /* 0x000000040a0b781a */ /* 0x000fe20000000000 */
[----:B---3--:R-:W-:Y:S01]  /*07a0*/  IMAD.WIDE R8, R15, 0x2, R8 ;  /* 0x000000020f087825 */ /* 0x008fe200078e0208 */
[----:B------:R-:W-:Y:S01]  /*07b0*/  IADD3 R12, P1, R6, 0x20, RZ ;  /* 0x00000020060c7810 */ /* 0x000fe20007f3e0ff */
[----:B------:R-:W-:Y:S01]  /*07c0*/  @!PT LDS RZ, [RZ] ;  /* 0x00000000fffff984 */ /* 0x000fe20000000800 */
[----:B------:R-:W-:Y:S01]  /*07d0*/  @!PT LDS RZ, [RZ] ;  /* 0x00000000fffff984 */ /* 0x000fe20000000800 */
[----:B------:R-:W-:Y:S01]  /*07e0*/  @!PT LDS RZ, [RZ] ;  /* 0x00000000fffff984 */ /* 0x000fe20000000800 */
[----:B------:R-:W-:Y:S01]  /*07f0*/  LDGSTS.E.BYPASS.128 [R13], desc[UR10][R6.64] ;  /* 0x00000000060d7fae */ /* 0x000fe2000b901c4a */
[----:B------:R-:W-:-:S02]  /*0800*/  LOP3.LUT R0, R0, R11, RZ, 0xfc, !PT ;  /* 0x0000000b00007212 */ /* 0x000fc400078efcff */
[----:B------:R-:W-:Y:S02]  /*0810*/  CS2R R10, SRZ ;  /* 0x00000000000a7805 */ /* 0x000fe4000001ff00 */
[----:B------:R-:W-:Y:S01]  /*0820*/  IADD3 R14, P0, R8, 0x20, RZ ;  /* 0x00000020080e7810 */ /* 0x000fe20007f1e0ff */
[----:B------:R-:W0:Y:S01]  /*0830*/  LDGDEPBAR ;  /* 0x00000000000079af */ /* 0x000e220000000000 */
[----:B------:R-:W-:-:S03]  /*0840*/  IMAD.X R15, RZ, RZ, R7, P1 ;  /* 0x000000ffff0f7224 */ /* 0x000fc600008e0607 */
[----:B------:R2:W-:Y:S01]  /*0850*/  LDGSTS.E.BYPASS.128 [R13+0x1000], desc[UR10][R8.64] ;  /* 0x01000000080d7fae */ /* 0x0005e2000b901c4a */
[----:B------:R-:W-:-:S03]  /*0860*/  IMAD.X R17, RZ, RZ, R9, P0 ;  /* 0x000000ffff117224 */ /* 0x000fc600000e0609 */
[----:B------:R-:W0:Y:S01]  /*0870*/  LDGDEPBAR ;  /* 0x00000000000079af */ /* 0x000e220000000000 */
[----:B--2---:R-:W-:-:S04]  /*0880*/  SHF.R.U32.HI R8, RZ, 0x5, R2 ;  /* 0x00000005ff087819 */ /* 0x004fc80000011602 */
[----:B------:R-:W-:-:S07]  /*0890*/  LOP3.LUT R16, R8, 0x7fffffc, RZ, 0xc0, !PT ;  /* 0x07fffffc08107812 */ /* 0x000fce00078ec0ff */
.L_x_0:
[----:B--2---:R-:W2:Y:S01]  /*08a0*/  SHFL.IDX PT, R6, R16, RZ, 0x1f ;  /* 0x00001fff10067589 */ /* 0x004ea200000e0000 */
[----:B------:R-:W-:Y:S01]  /*08b0*/  UIADD3 UR9, UR9, 0x1, URZ ;  /* 0x0000000109097890 */ /* 0x000fe2000fffe03f */
[----:B------:R-:W-:-:S04]  /*08c0*/  DEPBAR.LE SB0, 0x0 ;  /* 0x000080000000791a */ /* 0x000fc80000000000 */
[----:B------:R-:W-:Y:S01]  /*08d0*/  UISETP.GE.AND UP0, UPT, UR9, 0x2, UPT ;  /* 0x000000020900788c */ /* 0x000fe2000bf06270 */
[----:B------:R-:W-:Y:S01]  /*08e0*/  BAR.SYNC.DEFER_BLOCKING 0x0 ;  /* 0x0000000000007b1d */ /* 0x000fe20000010000 */
[----:B------:R-:W-:Y:S01]  /*08f0*/  VIADD R10, R10, 0x1 ;  /* 0x000000010a0a7836 */ /* 0x000fe20000000000 */
[C---:B------:R-:W-:Y:S01]  /*0900*/  ISETP.GE.U32.AND P0, PT, R11.reuse, 0xbf0, PT ;  /* 0x00000bf00b00780c */ /* 0x040fe20003f06070 */
[----:B------:R-:W-:Y:S01]  /*0910*/  USEL UR9, UR9, URZ, !UP0 ;  /* 0x0000003f09097287 */ /* 0x000fe2000c000000 */
[----:B------:R-:W-:Y:S02]  /*0920*/  IMAD.MOV.U32 R7, RZ, RZ, R15 ;  /* 0x000000ffff077224 */ /* 0x000fe400078e000f */
[----:B------:R-:W-:Y:S01]  /*0930*/  ISETP.GE.AND P1, PT, R10, 0x2, PT ;  /* 0x000000020a00780c */ /* 0x000fe20003f26270 */
[----:B------:R-:W-:-:S03]  /*0940*/  VIADD R11, R11, 0x10 ;  /* 0x000000100b0b7836 */ /* 0x000fc60000000000 */
[----:B------:R-:W-:-:S05]  /*0950*/  SEL R10, R10, RZ, !P1 ;  /* 0x000000ff0a0a7207 */ /* 0x000fca0004800000 */
[----:B------:R-:W-:Y:S01]  /*0960*/  IMAD R9, R10, 0x800, R13 ;  /* 0x000008000a097824 */ /* 0x000fe200078e020d */
[----:B--2---:R-:W-:Y:S01]  /*0970*/  R2UR UR4, R6 ;  /* 0x00000000060472ca */ /* 0x004fe200000e0000 */
[----:B------:R-:W-:Y:S01]  /*0980*/  IMAD.MOV.U32 R6, RZ, RZ, R12 ;  /* 0x000000ffff067224 */ /* 0x000fe200078e000c */
[----:B------:R-:W-:Y:S01]  /*0990*/  IADD3 R12, P2, R12, 0x20, RZ ;  /* 0x000000200c0c7810 */ /* 0x000fe20007f5e0ff */
[----:B------:R-:W-:-:S04]  /*09a0*/  WARPGROUP.ARRIVE ;  /* 0x00000000000079c5 */ /* 0x000fc80000000000 */
[----:B------:R-:W-:-:S06]  /*09b0*/  IMAD.X R15, RZ, RZ, R15, P2 ;  /* 0x000000ffff0f7224 */ /* 0x000fcc00010e060f */
[----:B------:R-:W-:Y:S02]  /*09c0*/  USHF.L.U32 UR5, UR4, 0x5, URZ ;  /* 0x0000000504057899 */ /* 0x000fe4000800063f */
[----:B------:R-:W-:Y:S02]  /*09d0*/  ULEA UR4, UR9, UR8, 0xb ;  /* 0x0000000809047291 */ /* 0x000fe4000f8e583f */
[----:B------:R-:W-:Y:S02]  /*09e0*/  ULOP3.LUT UR5, UR5, 0x60, URZ, 0xc0, !UPT ;  /* 0x0000006005057892 */ /* 0x000fe4000f8ec03f */
[----:B------:R-:W-:Y:S02]  /*09f0*/  USHF.R.U32.HI UR6, URZ, 0x4, UR4 ;  /* 0x000000043f067899 */ /* 0x000fe40008011604 */
[----:B------:R-:W-:Y:S02]  /*0a00*/  UIADD3 UR4, UR4, 0x1000, URZ ;  /* 0x0000100004047890 */ /* 0x000fe4000fffe03f */
[----:B------:R-:W-:-:S02]  /*0a10*/  ULOP3.LUT UR6, UR6, 0x3fff, URZ, 0xc0, !UPT ;  /* 0x00003fff06067892 */ /* 0x000fc4000f8ec03f */
[----:B------:R-:W-:Y:S02]  /*0a20*/  USHF.R.U32.HI UR4, URZ, 0x4, UR4 ;  /* 0x000000043f047899 */ /* 0x000fe40008011604 */
[----:B------:R-:W-:Y:S02]  /*0a30*/  UIADD3 UR5, UP0, UR5, UR6, URZ ;  /* 0x0000000605057290 */ /* 0x000fe4000ff1e03f */
[----:B------:R-:W-:Y:S02]  /*0a40*/  ULOP3.LUT UR4, UR4, 0x3fff, URZ, 0xc0, !UPT ;  /* 0x00003fff04047892 */ /* 0x000fe4000f8ec03f */
[----:B------:R-:W-:Y:S02]  /*0a50*/  UIADD3.X UR7, URZ, URZ, URZ, UP0, !UPT ;  /* 0x0000003f3f077290 */ /* 0x000fe400087fe43f */
[----:B------:R-:W-:Y:S02]  /*0a60*/  ULOP3.LUT UR6, UR4, 0x800000, URZ, 0xfc, !UPT ;  /* 0x0080000004067892 */ /* 0x000fe4000f8efc3f */
[----:B------:R-:W-:-:S02]  /*0a70*/  ULOP3.LUT UR4, UR5, 0x800000, URZ, 0xfc, !UPT ;  /* 0x0080000005047892 */ /* 0x000fc4000f8efc3f */
[----:B------:R-:W-:-:S03]  /*0a80*/  ULOP3.LUT UR5, UR7, 0xc0000010, URZ, 0xfc, !UPT ;  /* 0xc000001007057892 */ /* 0x000fc6000f8efc3f */
[----:B------:R-:W-:-:S06]  /*0a90*/  UMOV UR7, 0xc0000010 ;  /* 0xc000001000077882 */ /* 0x000fcc0000000000 */
[----:B------:R-:W-:Y:S03]  /*0aa0*/  HGMMA.64x64x16.F32.BF16 R24, gdesc[UR4], R24, gsb0 ;  /* 0x00e00000041879f0 */ /* 0x000fe60008001818 */
[----:B------:R-:W-:Y:S02]  /*0ab0*/  WARPGROUP.DEPBAR.LE gsb0, 0x1 ;  /* 0x00008000000079c5 */ /* 0x000fe40000010100 */
[----:B------:R-:W-:Y:S06]  /*0ac0*/  BAR.SYNC.DEFER_BLOCKING 0x0 ;  /* 0x0000000000007b1d */ /* 0x000fec0000010000 */
[----:B------:R-:W-:Y:S01]  /*0ad0*/  @!PT LDS RZ, [RZ] ;  /* 0x00000000fffff984 */ /* 0x000fe20000000800 */
[----:B------:R-:W-:Y:S01]  /*0ae0*/  @!PT LDS RZ, [RZ] ;  /* 0x00000000fffff984 */ /* 0x000fe20000000800 */
[----:B------:R-:W-:Y:S01]  /*0af0*/  @!PT LDS RZ, [RZ] ;  /* 0x00000000fffff984 */ /* 0x000fe20000000800 */
[----:B------:R2:W-:Y:S04]  /*0b00*/  LDGSTS.E.BYPASS.128 [R9], desc[UR10][R6.64], !P0 ;  /* 0x0000000006097fae */ /* 0x0005e8000c101c4a */
[----:B------:R-:W0:Y:S01]  /*0b10*/  LDGDEPBAR ;  /* 0x00000000000079af */ /* 0x000e220000000000 */
[----:B--2---:R-:W-:Y:S01]  /*0b20*/  IMAD.MOV.U32 R6, RZ, RZ, R14 ;  /* 0x000000ffff067224 */ /* 0x004fe200078e000e */
[----:B------:R-:W-:Y:S01]  /*0b30*/  IADD3 R14, P1, R14, 0x20, RZ ;  /* 0x000000200e0e7810 */ /* 0x000fe20007f3e0ff */
[----:B------:R-:W-:-:S04]  /*0b40*/  IMAD.MOV.U32 R7, RZ, RZ, R17 ;  /* 0x000000ffff077224 */ /* 0x000fc800078e0011 */
[----:B------:R-:W-:Y:S01]  /*0b50*/  IMAD.X R17, RZ, RZ, R17, P1 ;  /* 0x000000ffff117224 */ /* 0x000fe200008e0611 */
[----:B------:R2:W-:Y:S04]  /*0b60*/  LDGSTS.E.BYPASS.128 [R9+0x1000], desc[UR10][R6.64], !P0 ;  /* 0x0100000006097fae */ /* 0x0005e8000c101c4a */
[----:B------:R-:W0:Y:S01]  /*0b70*/  LDGDEPBAR ;  /* 0x00000000000079af */ /* 0x000e220000000000 */
[----:B------:R-:W-:Y:S05]  /*0b80*/  @!P0 BRA `(.L_x_0) ;  /* 0xfffffffc00448947 */ /* 0x000fea000383ffff */
[----:B------:R-:W-:Y:S02]  /*0b90*/  WARPGROUP.DEPBAR.LE gsb0, 0x0 ;  /* 0x00008000000079c5 */ /* 0x000fe40000010000 */
[----:B------:R-:W-:-:S04]  /*0ba0*/  DEPBAR.LE SB0, 0x0 ;  /* 0x000080000000791a */ /* 0x000fc80000000000 */
[----:B--2---:R-:W-:Y:S01]  /*0bb0*/  SHF.R.U32.HI R6, RZ, 0x2, R2 ;  /* 0x00000002ff067819 */ /* 0x004fe20000011602 */
[----:B------:R-:W-:Y:S01]  /*0bc0*/  IMAD.SHL.U32 R7, R2, 0x2, RZ ;  /* 0x0000000202077824 */ /* 0x000fe200078e00ff */
[----:B------:R-:W-:Y:S02]  /*0bd0*/  LOP3.LUT R8, R8, 0x3, RZ, 0xc0, !PT ;  /* 0x0000000308087812 */ /* 0x000fe400078ec0ff */
[----:B------:R-:W-:Y:S02]  /*0be0*/  CS2R R12, SRZ ;  /* 0x00000000000c7805 */ /* 0x000fe4000001ff00 */
[----:B------:R-:W-:Y:S02]  /*0bf0*/  SGXT.U32 R6, R6, 0x3 ;  /* 0x000000030606781a */ /* 0x000fe40000000000 */
[----:B------:R-:W-:Y:S02]  /*0c00*/  CS2R R14, SRZ ;  /* 0x00000000000e7805 */ /* 0x000fe4000001ff00 */
[----:B------:R-:W-:-:S02]  /*0c10*/  SHF.L.U32 R9, R8, 0x4, RZ ;  /* 0x0000000408097819 */ /* 0x000fc400000006ff */
[----:B------:R-:W-:Y:S02]  /*0c20*/  LOP3.LUT R7, R7, 0x6, RZ, 0xc0, !PT ;  /* 0x0000000607077812 */ /* 0x000fe400078ec0ff */
[----:B------:R-:W-:-:S05]  /*0c30*/  LOP3.LUT R6, R9, R6, RZ, 0xfc, !PT ;  /* 0x0000000609067212 */ /* 0x000fca00078efcff */
[----:B------:R-:W-:Y:S02]  /*0c40*/  IMAD R9, R6, 0x48, R7 ;  /* 0x0000004806097824 */ /* 0x000fe400078e0207 */
[----:B------:R-:W2:Y:S03]  /*0c50*/  LDC.64 R6, c[0x0][0x210] ;  /* 0x00008400ff067b82 */ /* 0x000ea60000000a00 */
[----:B------:R-:W-:-:S05]  /*0c60*/  LEA R16, R9, UR8, 0x2 ;  /* 0x0000000809107c11 */ /* 0x000fca000f8e10ff */
[----:B------:R-:W-:Y:S01]  /*0c70*/  BAR.SYNC.DEFER_BLOCKING 0x0 ;  /* 0x0000000000007b1d */ /* 0x000fe20000010000 */
[----:B------:R-:W-:-:S04]  /*0c80*/  LOP3.LUT R9, R4, 0x38, R3, 0xf8, !PT ;  /* 0x0000003804097812 */ /* 0x000fc800078ef803 */
[----:B------:R-:W-:-:S04]  /*0c90*/  ISETP.GE.AND P0, PT, R9, 0xc00, PT ;  /* 0x00000c000900780c */ /* 0x000fc80003f06270 */
[----:B------:R-:W-:Y:S01]  /*0ca0*/  ISETP.LT.AND P3, PT, R0, R5, !P0 ;  /* 0x000000050000720c */ /* 0x000fe20004761270 */
[----:B------:R-:W-:Y:S01]  /*0cb0*/  STS.64 [R16], R24 ;  /* 0x0000001810007388 */ /* 0x000fe20000000a00 */
[----:B--2---:R-:W-:-:S03]  /*0cc0*/  IMAD.WIDE R10, R9, 0x2, R6 ;  /* 0x00000002090a7825 */ /* 0x004fc600078e0206 */
[----:B------:R-:W-:Y:S04]  /*0cd0*/  STS.64 [R16+0x900], R26 ;  /* 0x0009001a10007388 */ /* 0x000fe80000000a00 */
[----:B------:R2:W-:Y:S04]  /*0ce0*/  STS.64 [R16+0x20], R28 ;  /* 0x0000201c10007388 */ /* 0x0005e80000000a00 */
[----:B------:R3:W-:Y:S04]  /*0cf0*/  STS.64 [R16+0x920], R30 ;  /* 0x0009201e10007388 */ /* 0x0007e80000000a00 */
[----:B------:R-:W-:Y:S04]  /*0d00*/  STS.64 [R16+0x40], R32 ;  /* 0x0000402010007388 */ /* 0x000fe80000000a00 */
        /* <DEDUP_REMOVED lines=10> */
[----:B------:R4:W-:Y:S01]  /*0db0*/  STS.64 [R16+0x9e0], R54 ;  /* 0x0009e03610007388 */ /* 0x0009e20000000a00 */
[----:B------:R-:W-:Y:S01]  /*0dc0*/  BAR.SYNC.DEFER_BLOCKING 0x0 ;  /* 0x0000000000007b1d */ /* 0x000fe20000010000 */
[----:B------:R-:W-:-:S04]  /*0dd0*/  LOP3.LUT R4, R0, 0x10, RZ, 0xfc, !PT ;  /* 0x0000001000047812 */ /* 0x000fc800078efcff */
[----:B------:R-:W-:Y:S02]  /*0de0*/  ISETP.LT.AND P2, PT, R4, R5, !P0 ;  /* 0x000000050400720c */ /* 0x000fe40004741270 */
[----:B--2---:R-:W-:Y:S02]  /*0df0*/  CS2R R28, SRZ ;  /* 0x00000000001c7805 */ /* 0x004fe4000001ff00 */
[----:B---3--:R-:W-:Y:S01]  /*0e00*/  CS2R R30, SRZ ;  /* 0x00000000001e7805 */ /* 0x008fe2000001ff00 */
[----:B------:R-:W2:Y:S08]  /*0e10*/  @P3 LDG.E.EL.128 R12, desc[UR10][R10.64] ;  /* 0x0000000a0a0c3981 */ /* 0x000eb0000c2e1d00 */
[----:B------:R-:W3:Y:S01]  /*0e20*/  @P2 LDG.E.EL.128 R28, desc[UR10][R10.64] ;  /* 0x0000000a0a1c2981 */ /* 0x000ee2000c2e1d00 */
[----:B------:R-:W-:-:S02]  /*0e30*/  LOP3.LUT R4, R0, 0x20, RZ, 0xfc, !PT ;  /* 0x0000002000047812 */ /* 0x000fc400078efcff */
[----:B----4-:R-:W-:Y:S02]  /*0e40*/  CS2R R16, SRZ ;  /* 0x0000000000107805 */ /* 0x010fe4000001ff00 */
[----:B------:R-:W-:Y:S02]  /*0e50*/  CS2R R18, SRZ ;  /* 0x0000000000127805 */ /* 0x000fe4000001ff00 */
[----:B------:R-:W-:Y:S02]  /*0e60*/  ISETP.LT.AND P1, PT, R4, R5, !P0 ;  /* 0x000000050400720c */ /* 0x000fe40004721270 */
[----:B------:R-:W-:-:S04]  /*0e70*/  LOP3.LUT R4, R0, 0x30, RZ, 0xfc, !PT ;  /* 0x0000003000047812 */ /* 0x000fc800078efcff */
[----:B------:R-:W-:-:S07]  /*0e80*/  ISETP.LT.AND P0, PT, R4, R5, !P0 ;  /* 0x000000050400720c */ /* 0x000fce0004701270 */
[----:B------:R-:W4:Y:S01]  /*0e90*/  @P1 LDG.E.EL.128 R16, desc[UR10][R10.64] ;  /* 0x0000000a0a101981 */ /* 0x000f22000c2e1d00 */
[----:B------:R-:W-:Y:S02]  /*0ea0*/  CS2R R4, SRZ ;  /* 0x0000000000047805 */ /* 0x000fe4000001ff00 */
[----:B------:R-:W-:-:S06]  /*0eb0*/  CS2R R6, SRZ ;  /* 0x0000000000067805 */ /* 0x000fcc000001ff00 */
[----:B------:R5:W4:Y:S01]  /*0ec0*/  @P0 LDG.E.EL.128 R4, desc[UR10][R10.64] ;  /* 0x0000000a0a040981 */ /* 0x000b22000c2e1d00 */
[----:B------:R-:W-:Y:S01]  /*0ed0*/  SHF.R.U32.HI R2, RZ, 0x3, R2 ;  /* 0x00000003ff027819 */ /* 0x000fe20000011602 */
[----:B------:R-:W-:Y:S01]  /*0ee0*/  IMAD.SHL.U32 R21, R8, 0x4, RZ ;  /* 0x0000000408157824 */ /* 0x000fe200078e00ff */
[----:B------:R-:W-:Y:S01]  /*0ef0*/  LOP3.LUT R3, R3, 0x38, RZ, 0xc0, !PT ;  /* 0x0000003803037812 */ /* 0x000fe200078ec0ff */
[----:B------:R-:W-:Y:S01]  /*0f00*/  IMAD R0, R0, 0xc00, R9 ;  /* 0x00000c0000007824 */ /* 0x000fe200078e0209 */
[----:B------:R-:W-:-:S04]  /*0f10*/  SGXT.U32 R2, R2, 0x2 ;  /* 0x000000020202781a */ /* 0x000fc80000000000 */
[----:B------:R-:W-:-:S05]  /*0f20*/  LOP3.LUT R2, R21, R2, RZ, 0xfc, !PT ;  /* 0x0000000215027212 */ /* 0x000fca00078efcff */
[----:B------:R-:W-:-:S05]  /*0f30*/  IMAD R2, R2, 0x48, R3 ;  /* 0x0000004802027824 */ /* 0x000fca00078e0203 */
[----:B------:R-:W-:-:S05]  /*0f40*/  LEA R44, R2, UR8, 0x2 ;  /* 0x00000008022c7c11 */ /* 0x000fca000f8e10ff */
[----:B------:R-:W2:Y:S04]  /*0f50*/  LDS.128 R20, [R44] ;  /* 0x000000002c147984 */ /* 0x000ea80000000c00 */
[----:B------:R-:W2:Y:S04]  /*0f60*/  LDS.128 R32, [R44+0x10] ;  /* 0x000010002c207984 */ /* 0x000ea80000000c00 */
[----:B------:R-:W2:Y:S04]  /*0f70*/  LDS.128 R24, [R44+0x1200] ;  /* 0x001200002c187984 */ /* 0x000ea80000000c00 */
[----:B-----5:R-:W5:Y:S01]  /*0f80*/  LDS.128 R8, [R44+0x1210] ;  /* 0x001210002c087984 */ /* 0x020f620000000c00 */
[C---:B--2---:R-:W-:Y:S01]  /*0f90*/  PRMT R2, R12.reuse, 0x7632, R2 ;  /* 0x000076320c027816 */ /* 0x044fe20000000002 */
[----:B------:R-:W-:Y:S01]  /*0fa0*/  IMAD.U32 R3, R12, 0x10000, RZ ;  /* 0x000100000c037824 */ /* 0x000fe200078e00ff */
[C---:B------:R-:W-:Y:S01]  /*0fb0*/  PRMT R12, R13.reuse, 0x7632, R12 ;  /* 0x000076320d0c7816 */ /* 0x040fe2000000000c */
[----:B------:R-:W-:Y:S01]  /*0fc0*/  IMAD.U32 R13, R13, 0x10000, RZ ;  /* 0x000100000d0d7824 */ /* 0x000fe200078e00ff */
[----:B------:R-:W-:Y:S01]  /*0fd0*/  PRMT R37, R14, 0x7632, R37 ;  /* 0x000076320e257816 */ /* 0x000fe20000000025 */
[----:B------:R-:W-:Y:S01]  /*0fe0*/  IMAD.U32 R36, R2, 0x10000, RZ ;  /* 0x0001000002247824 */ /* 0x000fe200078e00ff */
[----:B------:R-:W-:Y:S01]  /*0ff0*/  PRMT R38, R15, 0x7632, R38 ;  /* 0x000076320f267816 */ /* 0x000fe20000000026 */
[----:B-1----:R-:W-:Y:S01]  /*1000*/  FADD R3, R20, R3 ;  /* 0x0000000314037221 */ /* 0x002fe20000000000 */
[----:B------:R-:W-:Y:S01]  /*1010*/  FADD R2, R22, R13 ;  /* 0x0000000d16027221 */ /* 0x000fe20000000000 */
[----:B------:R-:W-:-:S02]  /*1020*/  IMAD.U32 R39, R14, 0x10000, RZ ;  /* 0x000100000e277824 */ /* 0x000fc400078e00ff */
[----:B------:R-:W-:Y:S01]  /*1030*/  FADD R36, R21, R36 ;  /* 0x0000002415247221 */ /* 0x000fe20000000000 */
[----:B------:R-:W-:Y:S01]  /*1040*/  IMAD.U32 R41, R15, 0x10000, RZ ;  /* 0x000100000f297824 */ /* 0x000fe200078e00ff */
[----:B---3--:R-:W-:Y:S01]  /*1050*/  PRMT R42, R30, 0x7632, R42 ;  /* 0x000076321e2a7816 */ /* 0x008fe2000000002a */
[----:B------:R-:W-:Y:S02]  /*1060*/  IMAD.U32 R20, R12, 0x10000, RZ ;  /* 0x000100000c147824 */ /* 0x000fe400078e00ff */
[----:B------:R-:W-:Y:S01]  /*1070*/  FADD R32, R32, R39 ;  /* 0x0000002720207221 */ /* 0x000fe20000000000 */
[----:B------:R-:W-:Y:S01]  /*1080*/  IMAD.U32 R22, R37, 0x10000, RZ ;  /* 0x0001000025167824 */ /* 0x000fe200078e00ff */
[----:B------:R-:W1:Y:S01]  /*1090*/  LDS.128 R12, [R44+0x2400] ;  /* 0x002400002c0c7984 */ /* 0x000e620000000c00 */
[----:B------:R-:W-:Y:S02]  /*10a0*/  IMAD.U32 R38, R38, 0x10000, RZ ;  /* 0x0001000026267824 */ /* 0x000fe400078e00ff */
[----:B------:R-:W-:Y:S01]  /*10b0*/  FADD R37, R23, R20 ;  /* 0x0000001417257221 */ /* 0x000fe20000000000 */
[----:B------:R-:W-:Y:S01]  /*10c0*/  FADD R33, R33, R22 ;  /* 0x0000001621217221 */ /* 0x000fe20000000000 */
[----:B------:R-:W-:-:S02]  /*10d0*/  IMAD.U32 R39, R28, 0x10000, RZ ;  /* 0x000100001c277824 */ /* 0x000fc400078e00ff */
[--C-:B------:R-:W-:Y:S01]  /*10e0*/  FADD R35, R35, R38.reuse ;  /* 0x0000002623237221 */ /* 0x100fe20000000000 */
[----:B------:R-:W-:Y:S01]  /*10f0*/  PRMT R38, R28, 0x7632, R38 ;  /* 0x000076321c267816 */ /* 0x000fe20000000026 */
[----:B------:R-:W2:Y:S01]  /*1100*/  LDS.128 R20, [R44+0x2410] ;  /* 0x002410002c147984 */ /* 0x000ea20000000c00 */
[C---:B------:R-:W-:Y:S01]  /*1110*/  PRMT R28, R29.reuse, 0x7632, R28 ;  /* 0x000076321d1c7816 */ /* 0x040fe2000000001c */
[----:B------:R-:W-:Y:S01]  /*1120*/  FADD R34, R34, R41 ;  /* 0x0000002922227221 */ /* 0x000fe20000000000 */
[----:B------:R-:W-:Y:S01]  /*1130*/  IMAD.U32 R41, R29, 0x10000, RZ ;  /* 0x000100001d297824 */ /* 0x000fe200078e00ff */
[C---:B------:R-:W-:Y:S01]  /*1140*/  PRMT R43, R31.reuse, 0x7632, R43 ;  /* 0x000076321f2b7816 */ /* 0x040fe2000000002b */
[----:B------:R-:W-:Y:S01]  /*1150*/  IMAD.U32 R45, R30, 0x10000, RZ ;  /* 0x000100001e2d7824 */ /* 0x000fe200078e00ff */
[----:B------:R-:W-:Y:S01]  /*1160*/  SHF.L.U32 R47, R31, 0x10, RZ ;  /* 0x000000101f2f7819 */ /* 0x000fe200000006ff */
[----:B------:R-:W-:Y:S02]  /*1170*/  IMAD.U32 R46, R28, 0x10000, RZ ;  /* 0x000100001c2e7824 */ /* 0x000fe400078e00ff */
[----:B------:R-:W-:Y:S01]  /*1180*/  FADD R39, R24, R39 ;  /* 0x0000002718277221 */ /* 0x000fe20000000000 */
[----:B------:R-:W3:Y:S01]  /*1190*/  LDS.128 R28, [R44+0x3600] ;  /* 0x003600002c1c7984 */ /* 0x000ee20000000c00 */
[----:B------:R-:W-:-:S02]  /*11a0*/  IMAD.U32 R40, R38, 0x10000, RZ ;  /* 0x0001000026287824 */ /* 0x000fc400078e00ff */
[----:B------:R-:W-:Y:S01]  /*11b0*/  FADD R38, R26, R41 ;  /* 0x000000291a267221 */ /* 0x000fe20000000000 */
[----:B------:R-:W-:Y:S01]  /*11c0*/  FADD R41, R27, R46 ;  /* 0x0000002e1b297221 */ /* 0x000fe20000000000 */
[----:B------:R-:W-:Y:S02]  /*11d0*/  IMAD.U32 R46, R42, 0x10000, RZ ;  /* 0x000100002a2e7824 */ /* 0x000fe400078e00ff */
[----:B------:R-:W-:Y:S01]  /*11e0*/  FADD R40, R25, R40 ;  /* 0x0000002819287221 */ /* 0x000fe20000000000 */
[--C-:B-----5:R-:W-:Y:S01]  /*11f0*/  FADD R42, R8, R45.reuse ;  /* 0x0000002d082a7221 */ /* 0x120fe20000000000 */
[----:B------:R5:W3:Y:S01]  /*1200*/  LDS.128 R24, [R44+0x3610] ;  /* 0x003610002c187984 */ /* 0x000ae20000000c00 */
[----:B----4-:R-:W-:Y:S01]  /*1210*/  PRMT R8, R16, 0x7632, R8 ;  /* 0x0000763210087816 */ /* 0x010fe20000000008 */
[----:B------:R-:W-:Y:S01]  /*1220*/  IMAD.U32 R48, R43, 0x10000, RZ ;  /* 0x000100002b307824 */ /* 0x000fe200078e00ff */
[C---:B------:R-:W-:Y:S01]  /*1230*/  PRMT R45, R18.reuse, 0x7632, R45 ;  /* 0x00007632122d7816 */ /* 0x040fe2000000002d */
[----:B------:R-:W-:-:S02]  /*1240*/  IMAD.U32 R49, R18, 0x10000, RZ ;  /* 0x0001000012317824 */ /* 0x000fc400078e00ff */
[----:B------:R-:W-:Y:S01]  /*1250*/  FADD R10, R10, R47 ;  /* 0x0000002f0a0a7221 */ /* 0x000fe20000000000 */
[----:B------:R-:W-:Y:S02]  /*1260*/  IMAD.U32 R8, R8, 0x10000, RZ ;  /* 0x0001000008087824 */ /* 0x000fe400078e00ff */
[----:B------:R-:W-:Y:S01]  /*1270*/  FADD R43, R9, R46 ;  /* 0x0000002e092b7221 */ /* 0x000fe20000000000 */
[C---:B------:R-:W-:Y:S01]  /*1280*/  PRMT R18, R19.reuse, 0x7632, R18 ;  /* 0x0000763213127816 */ /* 0x040fe20000000012 */
[----:B------:R-:W-:Y:S01]  /*1290*/  IMAD.U32 R51, R19, 0x10000, RZ ;  /* 0x0001000013337824 */ /* 0x000fe200078e00ff */
[----:B------:R-:W-:Y:S01]  /*12a0*/  PRMT R9, R17, 0x7632, R9 ;  /* 0x0000763211097816 */ /* 0x000fe20000000009 */
[----:B------:R-:W-:Y:S02]  /*12b0*/  IMAD.U32 R47, R16, 0x10000, RZ ;  /* 0x00010000102f7824 */ /* 0x000fe400078e00ff */
[----:B------:R-:W-:Y:S01]  /*12c0*/  FADD R11, R11, R48 ;  /* 0x000000300b0b7221 */ /* 0x000fe20000000000 */
[----:B------:R-:W-:Y:S01]  /*12d0*/  IMAD.U32 R17, R17, 0x10000, RZ ;  /* 0x0001000011117824 */ /* 0x000fe200078e00ff */
[C---:B-----5:R-:W-:Y:S01]  /*12e0*/  PRMT R44, R7.reuse, 0x7632, R44 ;  /* 0x00007632072c7816 */ /* 0x060fe2000000002c */
[----:B------:R-:W-:-:S02]  /*12f0*/  IMAD.U32 R7, R7, 0x10000, RZ ;  /* 0x0001000007077824 */ /* 0x000fc400078e00ff */
[----:B-1----:R-:W-:Y:S01]  /*1300*/  FADD R19, R13, R8 ;  /* 0x000000080d137221 */ /* 0x002fe20000000000 */
[----:B------:R-:W-:Y:S02]  /*1310*/  IMAD.U32 R8, R45, 0x10000, RZ ;  /* 0x000100002d087824 */ /* 0x000fe400078e00ff */
[----:B------:R-:W-:Y:S01]  /*1320*/  FADD R16, R12, R47 ;  /* 0x0000002f0c107221 */ /* 0x000fe20000000000 */
[----:B------:R-:W-:Y:S01]  /*1330*/  IMAD.U32 R12, R9, 0x10000, RZ ;  /* 0x00010000090c7824 */ /* 0x000fe200078e00ff */
[----:B------:R-:W-:Y:S01]  /*1340*/  SHF.L.U32 R9, R4, 0x10, RZ ;  /* 0x0000001004097819 */ /* 0x000fe200000006ff */
[----:B------:R-:W-:Y:S01]  /*1350*/  FADD R17, R14, R17 ;  /* 0x000000110e117221 */ /* 0x000fe20000000000 */
[----:B------:R-:W-:Y:S02]  /*1360*/  IMAD.U32 R14, R18, 0x10000, RZ ;  /* 0x00010000120e7824 */ /* 0x000fe400078e00ff */
[--C-:B--2---:R-:W-:Y:S01]  /*1370*/  FADD R21, R21, R8.reuse ;  /* 0x0000000815157221 */ /* 0x104fe20000000000 */
[----:B------:R-:W-:Y:S01]  /*1380*/  PRMT R8, R4, 0x7632, R8 ;  /* 0x0000763204087816 */ /* 0x000fe20000000008 */
[----:B------:R-:W-:Y:S01]  /*1390*/  FADD R18, R15, R12 ;  /* 0x0000000c0f127221 */ /* 0x000fe20000000000 */
[C---:B------:R-:W-:Y:S01]  /*13a0*/  PRMT R4, R5.reuse, 0x7632, R4 ;  /* 0x0000763205047816 */ /* 0x040fe20000000004 */
[----:B------:R-:W-:Y:S01]  /*13b0*/  IMAD.U32 R13, R5, 0x10000, RZ ;  /* 0x00010000050d7824 */ /* 0x000fe200078e00ff */
[C---:B------:R-:W-:Y:S01]  /*13c0*/  PRMT R5, R6.reuse, 0x7632, R5 ;  /* 0x0000763206057816 */ /* 0x040fe20000000005 */
[----:B------:R-:W-:-:S02]  /*13d0*/  IMAD.U32 R15, R6, 0x10000, RZ ;  /* 0x00010000060f7824 */ /* 0x000fc400078e00ff */
[----:B------:R-:W-:Y:S01]  /*13e0*/  FADD R20, R20, R49 ;  /* 0x0000003114147221 */ /* 0x000fe20000000000 */
[----:B------:R-:W-:Y:S02]  /*13f0*/  IMAD.U32 R6, R8, 0x10000, RZ ;  /* 0x0001000008067824 */ /* 0x000fe400078e00ff */
[----:B---3--:R-:W-:Y:S01]  /*1400*/  FADD R28, R28, R9 ;  /* 0x000000091c1c7221 */ /* 0x008fe20000000000 */
[----:B------:R-:W-:Y:S01]  /*1410*/  IMAD.U32 R4, R4, 0x10000, RZ ;  /* 0x0001000004047824 */ /* 0x000fe200078e00ff */
[----:B------:R-:W1:Y:S01]  /*1420*/  LDC.64 R8, c[0x0][0x228] ;  /* 0x00008a00ff087b82 */ /* 0x000e620000000a00 */
[----:B------:R-:W-:Y:S01]  /*1430*/  IMAD.U32 R12, R5, 0x10000, RZ ;  /* 0x00010000050c7824 */ /* 0x000fe200078e00ff */
[----:B------:R-:W-:Y:S01]  /*1440*/  F2FP.BF16.F32.PACK_AB R17, R18, R17 ;  /* 0x000000111211723e */ /* 0x000fe200000010ff */
[----:B------:R-:W-:Y:S01]  /*1450*/  FADD R22, R22, R51 ;  /* 0x0000003316167221 */ /* 0x000fe20000000000 */
[----:B------:R-:W-:Y:S01]  /*1460*/  FADD R23, R23, R14 ;  /* 0x0000000e17177221 */ /* 0x000fe20000000000 */
[----:B------:R-:W-:Y:S01]  /*1470*/  FADD R24, R24, R15 ;  /* 0x0000000f18187221 */ /* 0x000fe20000000000 */
[----:B------:R-:W-:Y:S01]  /*1480*/  F2FP.BF16.F32.PACK_AB R15, R11, R10 ;  /* 0x0000000a0b0f723e */ /* 0x000fe200000010ff */
[C---:B------:R-:W-:Y:S01]  /*1490*/  VIADD R11, R0.reuse, 0xc000 ;  /* 0x0000c000000b7836 */ /* 0x040fe20000000000 */
[----:B------:R-:W-:Y:S01]  /*14a0*/  F2FP.BF16.F32.PACK_AB R18, R21, R20 ;  /* 0x000000141512723e */ /* 0x000fe200000010ff */
[----:B------:R-:W-:Y:S01]  /*14b0*/  FADD R31, R31, R4 ;  /* 0x000000041f1f7221 */ /* 0x000fe20000000000 */
[----:B------:R-:W-:-:S02]  /*14c0*/  VIADD R21, R0, 0x18000 ;  /* 0x0001800000157836 */ /* 0x000fc40000000000 */
[----:B------:R-:W-:Y:S01]  /*14d0*/  FADD R29, R29, R6 ;  /* 0x000000061d1d7221 */ /* 0x000fe20000000000 */
[----:B------:R-:W-:Y:S01]  /*14e0*/  FADD R26, R26, R7 ;  /* 0x000000071a1a7221 */ /* 0x000fe20000000000 */
[----:B------:R-:W-:Y:S01]  /*14f0*/  F2FP.BF16.F32.PACK_AB R4, R36, R3 ;  /* 0x000000032404723e */ /* 0x000fe200000010ff */
[----:B------:R-:W-:Y:S01]  /*1500*/  FADD R30, R30, R13 ;  /* 0x0000000d1e1e7221 */ /* 0x000fe20000000000 */
[----:B------:R-:W-:Y:S01]  /*1510*/  F2FP.BF16.F32.PACK_AB R5, R37, R2 ;  /* 0x000000022505723e */ /* 0x000fe200000010ff */
[----:B------:R-:W-:Y:S01]  /*1520*/  FADD R25, R25, R12 ;  /* 0x0000000c19197221 */ /* 0x000fe20000000000 */
[----:B------:R-:W-:Y:S01]  /*1530*/  F2FP.BF16.F32.PACK_AB R6, R33, R32 ;  /* 0x000000202106723e */ /* 0x000fe200000010ff */
[----:B------:R-:W-:Y:S01]  /*1540*/  IMAD.U32 R44, R44, 0x10000, RZ ;  /* 0x000100002c2c7824 */ /* 0x000fe200078e00ff */
[----:B------:R-:W-:Y:S02]  /*1550*/  F2FP.BF16.F32.PACK_AB R7, R35, R34 ;  /* 0x000000222307723e */ /* 0x000fe400000010ff */
[----:B------:R-:W-:Y:S01]  /*1560*/  F2FP.BF16.F32.PACK_AB R12, R40, R39 ;  /* 0x00000027280c723e */ /* 0x000fe200000010ff */
[----:B------:R-:W-:Y:S01]  /*1570*/  FADD R27, R27, R44 ;  /* 0x0000002c1b1b7221 */ /* 0x000fe20000000000 */
[----:B------:R-:W-:Y:S01]  /*1580*/  F2FP.BF16.F32.PACK_AB R13, R41, R38 ;  /* 0x00000026290d723e */ /* 0x000fe200000010ff */
[----:B-1----:R-:W-:Y:S01]  /*1590*/  IMAD.WIDE R2, R0, 0x2, R8 ;  /* 0x0000000200027825 */ /* 0x002fe200078e0208 */
[----:B------:R-:W-:-:S02]  /*15a0*/  F2FP.BF16.F32.PACK_AB R14, R43, R42 ;  /* 0x0000002a2b0e723e */ /* 0x000fc400000010ff */
[----:B------:R-:W-:Y:S01]  /*15b0*/  F2FP.BF16.F32.PACK_AB R16, R19, R16 ;  /* 0x000000101310723e */ /* 0x000fe200000010ff */
[--C-:B------:R-:W-:Y:S01]  /*15c0*/  IMAD.WIDE R10, R11, 0x2, R8.reuse ;  /* 0x000000020b0a7825 */ /* 0x100fe200078e0208 */
[----:B------:R-:W-:Y:S01]  /*15d0*/  F2FP.BF16.F32.PACK_AB R19, R23, R22 ;  /* 0x000000161713723e */ /* 0x000fe200000010ff */
[----:B------:R1:W-:Y:S01]  /*15e0*/  @P3 STG.E.128 desc[UR10][R2.64], R4 ;  /* 0x0000000402003986 */ /* 0x0003e2000c101d0a */
[----:B------:R-:W-:Y:S01]  /*15f0*/  F2FP.BF16.F32.PACK_AB R28, R29, R28 ;  /* 0x0000001c1d1c723e */ /* 0x000fe200000010ff */
[--C-:B------:R-:W-:Y:S01]  /*1600*/  IMAD.WIDE R20, R21, 0x2, R8.reuse ;  /* 0x0000000215147825 */ /* 0x100fe200078e0208 */
[----:B------:R-:W-:Y:S01]  /*1610*/  F2FP.BF16.F32.PACK_AB R29, R31, R30 ;  /* 0x0000001e1f1d723e */ /* 0x000fe200000010ff */
[----:B------:R1:W-:Y:S01]  /*1620*/  @P2 STG.E.128 desc[UR10][R10.64], R12 ;  /* 0x0000000c0a002986 */ /* 0x0003e2000c101d0a */
[----:B------:R-:W-:Y:S01]  /*1630*/  F2FP.BF16.F32.PACK_AB R30, R25, R24 ;  /* 0x00000018191e723e */ /* 0x000fe200000010ff */
[----:B------:R-:W-:Y:S01]  /*1640*/  VIADD R23, R0, 0x24000 ;  /* 0x0002400000177836 */ /* 0x000fe20000000000 */
[----:B------:R-:W-:Y:S01]  /*1650*/  F2FP.BF16.F32.PACK_AB R31, R27, R26 ;  /* 0x0000001a1b1f723e */ /* 0x000fe200000010ff */
[----:B------:R1:W-:Y:S02]  /*1660*/  @P1 STG.E.128 desc[UR10][R20.64], R16 ;  /* 0x0000001014001986 */ /* 0x0003e4000c101d0a */
[----:B------:R-:W-:Y:S01]  /*1670*/  IMAD.WIDE R8, R23, 0x2, R8 ;  /* 0x0000000217087825 */ /* 0x000fe200078e0208 */
[----:B------:R-:W-:Y:S06]  /*1680*/  @!P0 EXIT ;  /* 0x000000000000894d */ /* 0x000fec0003800000 */
[----:B------:R-:W-:Y:S01]  /*1690*/  STG.E.128 desc[UR10][R8.64], R28 ;  /* 0x0000001c08007986 */ /* 0x000fe2000c101d0a */
[----:B------:R-:W-:Y:S05]  /*16a0*/  EXIT ;  /* 0x000000000000794d */ /* 0x000fea0003800000 */
.L_x_1:
[----:B------:R-:W-:-:S00]  /*16b0*/  BRA `(.L_x_1) ;  /* 0xfffffffc00fc7947 */ /* 0x000fc0000383ffff */
[----:B------:R-:W-:-:S00]  /*16c0*/  NOP ;  /* 0x0000000000007918 */ /* 0x000fc00000000000 */
        /* <DEDUP_REMOVED lines=11> */
.L_x_2:


//--------------------- .nv.shared.triton_mm      --------------------------
	.section	.nv.shared.triton_mm,"aw",@nobits
	.sectionflags	@""
	.align	16
	.zero		1024


//--------------------- .nv.constant0.triton_mm   --------------------------
	.section	.nv.constant0.triton_mm,"a",@progbits
	.sectionflags	@""
	.align	4
.nv.constant0.triton_mm:
	.zero		568
